//
// Generated by NVIDIA NVVM Compiler
//
// Compiler Build ID: CL-36424714
// Cuda compilation tools, release 13.0, V13.0.88
// Based on NVVM 20.0.0
//

.version 9.0
.target sm_100
.address_size 64

	// .globl	_Z9findPrimeiPiS_

.visible .entry _Z9findPrimeiPiS_(
	.param .u32 _Z9findPrimeiPiS__param_0,
	.param .u64 .ptr .align 1 _Z9findPrimeiPiS__param_1,
	.param .u64 .ptr .align 1 _Z9findPrimeiPiS__param_2
)
{
	.reg .pred 	%p<29>;
	.reg .b32 	%r<114>;
	.reg .b64 	%rd<9>;

	ld.param.u64 	%rd2, [_Z9findPrimeiPiS__param_1];
	ld.param.u64 	%rd1, [_Z9findPrimeiPiS__param_2];
	cvta.to.global.u64 	%rd3, %rd2;
	mov.u32 	%r53, %ctaid.x;
	mov.u32 	%r54, %ntid.x;
	mov.u32 	%r55, %tid.x;
	mad.lo.s32 	%r1, %r53, %r54, %r55;
	mul.wide.s32 	%rd4, %r1, 4;
	add.s64 	%rd5, %rd3, %rd4;
	ld.global.u32 	%r2, [%rd5];
	setp.lt.s32 	%p1, %r2, 6;
	@%p1 bra 	$L__BB0_4;
	shr.u32 	%r3, %r2, 1;
	mov.b32 	%r93, 3;
	bra.uni 	$L__BB0_3;
$L__BB0_2:
	add.s32 	%r4, %r93, 1;
	setp.ge.u32 	%p3, %r93, %r3;
	mov.u32 	%r93, %r4;
	@%p3 bra 	$L__BB0_4;
$L__BB0_3:
	rem.u32 	%r57, %r2, %r93;
	setp.eq.s32 	%p2, %r57, 0;
	@%p2 bra 	$L__BB0_38;
	bra.uni 	$L__BB0_2;
$L__BB0_4:
	setp.eq.s32 	%p4, %r2, 0;
	mov.b32 	%r96, 0;
	@%p4 bra 	$L__BB0_7;
	mov.b32 	%r96, 0;
	mov.u32 	%r94, %r2;
$L__BB0_6:
	add.s32 	%r96, %r96, 1;
	mul.hi.s32 	%r60, %r94, 1717986919;
	shr.u32 	%r61, %r60, 31;
	shr.s32 	%r62, %r60, 2;
	add.s32 	%r9, %r62, %r61;
	add.s32 	%r63, %r94, 9;
	setp.gt.u32 	%p5, %r63, 18;
	mov.u32 	%r94, %r9;
	@%p5 bra 	$L__BB0_6;
$L__BB0_7:
	setp.lt.u32 	%p6, %r96, 3;
	@%p6 bra 	$L__BB0_38;
	mul.hi.s32 	%r64, %r2, 1717986919;
	shr.u32 	%r65, %r64, 31;
	shr.s32 	%r66, %r64, 2;
	add.s32 	%r67, %r66, %r65;
	mul.lo.s32 	%r68, %r67, 10;
	sub.s32 	%r11, %r2, %r68;
	setp.lt.s32 	%p7, %r11, 3;
	@%p7 bra 	$L__BB0_38;
	setp.eq.s32 	%p8, %r11, 3;
	@%p8 bra 	$L__BB0_13;
	shr.u32 	%r70, %r11, 1;
	and.b32  	%r12, %r70, 127;
	mov.b32 	%r97, 2;
$L__BB0_11:
	rem.u32 	%r71, %r11, %r97;
	setp.eq.s32 	%p9, %r71, 0;
	@%p9 bra 	$L__BB0_38;
	add.s32 	%r13, %r97, 1;
	setp.lt.u32 	%p10, %r97, %r12;
	mov.u32 	%r97, %r13;
	@%p10 bra 	$L__BB0_11;
$L__BB0_13:
	add.s32 	%r14, %r96, -2;
	setp.lt.s32 	%p11, %r96, 3;
	mov.b32 	%r104, 10;
	@%p11 bra 	$L__BB0_20;
	add.s32 	%r75, %r96, -3;
	and.b32  	%r15, %r14, 3;
	setp.lt.u32 	%p12, %r75, 3;
	mov.b32 	%r104, 10;
	@%p12 bra 	$L__BB0_17;
	and.b32  	%r77, %r14, -4;
	neg.s32 	%r98, %r77;
	mov.b32 	%r104, 10;
$L__BB0_16:
	mul.lo.s32 	%r104, %r104, 10000;
	add.s32 	%r98, %r98, 4;
	setp.ne.s32 	%p13, %r98, 0;
	@%p13 bra 	$L__BB0_16;
$L__BB0_17:
	setp.eq.s32 	%p14, %r15, 0;
	@%p14 bra 	$L__BB0_20;
	neg.s32 	%r102, %r15;
$L__BB0_19:
	.pragma "nounroll";
	mul.lo.s32 	%r104, %r104, 10;
	add.s32 	%r102, %r102, 1;
	setp.ne.s32 	%p15, %r102, 0;
	@%p15 bra 	$L__BB0_19;
$L__BB0_20:
	div.s32 	%r30, %r2, %r104;
	setp.lt.s32 	%p16, %r30, 3;
	@%p16 bra 	$L__BB0_38;
	setp.eq.s32 	%p17, %r30, 3;
	@%p17 bra 	$L__BB0_25;
	shr.u32 	%r31, %r30, 1;
	mov.b32 	%r105, 2;
$L__BB0_23:
	rem.u32 	%r79, %r30, %r105;
	setp.eq.s32 	%p18, %r79, 0;
	@%p18 bra 	$L__BB0_38;
	add.s32 	%r32, %r105, 1;
	setp.lt.u32 	%p19, %r105, %r31;
	mov.u32 	%r105, %r32;
	@%p19 bra 	$L__BB0_23;
$L__BB0_25:
	add.s32 	%r33, %r96, -3;
	setp.lt.s32 	%p20, %r96, 4;
	mov.b32 	%r112, 10;
	@%p20 bra 	$L__BB0_32;
	add.s32 	%r83, %r96, -4;
	and.b32  	%r34, %r33, 3;
	setp.lt.u32 	%p21, %r83, 3;
	mov.b32 	%r112, 10;
	@%p21 bra 	$L__BB0_29;
	and.b32  	%r85, %r33, -4;
	neg.s32 	%r106, %r85;
	mov.b32 	%r112, 10;
$L__BB0_28:
	mul.lo.s32 	%r112, %r112, 10000;
	add.s32 	%r106, %r106, 4;
	setp.ne.s32 	%p22, %r106, 0;
	@%p22 bra 	$L__BB0_28;
$L__BB0_29:
	setp.eq.s32 	%p23, %r34, 0;
	@%p23 bra 	$L__BB0_32;
	neg.s32 	%r110, %r34;
$L__BB0_31:
	.pragma "nounroll";
	mul.lo.s32 	%r112, %r112, 10;
	add.s32 	%r110, %r110, 1;
	setp.ne.s32 	%p24, %r110, 0;
	@%p24 bra 	$L__BB0_31;
$L__BB0_32:
	rem.s32 	%r49, %r67, %r112;
	setp.lt.s32 	%p25, %r49, 3;
	@%p25 bra 	$L__BB0_38;
	setp.eq.s32 	%p26, %r49, 3;
	@%p26 bra 	$L__BB0_37;
	shr.u32 	%r50, %r49, 1;
	mov.b32 	%r113, 2;
	bra.uni 	$L__BB0_36;
$L__BB0_35:
	add.s32 	%r51, %r113, 1;
	setp.eq.s32 	%p28, %r113, %r50;
	mov.u32 	%r113, %r51;
	@%p28 bra 	$L__BB0_37;
$L__BB0_36:
	rem.u32 	%r91, %r49, %r113;
	setp.eq.s32 	%p27, %r91, 0;
	@%p27 bra 	$L__BB0_38;
	bra.uni 	$L__BB0_35;
$L__BB0_37:
	cvta.to.global.u64 	%rd6, %rd1;
	add.s64 	%rd8, %rd6, %rd4;
	mov.b32 	%r92, 1;
	st.global.u32 	[%rd8], %r92;
$L__BB0_38:
	ret;

}


// ===== COMPILED SASS (sm_100) =====

	.target	sm_100

	.elftype	@"ET_EXEC"


//--------------------- .note.nv.tkinfo           --------------------------
	.section	.note.nv.tkinfo,"",@"SHT_NOTE"
	.sectionflags	@"SHF_NOTE_NV_TKINFO"
	.tkinfo
        /*0018*/ 	.word	0x00000002
        /*0030*/ 	.string	""
        /*0030*/ 	.string	"ptxas"
        /*0030*/ 	.string	"Cuda compilation tools, release 13.0, V13.0.88"
        /*0030*/ 	.string	"Build cuda_13.0.r13.0/compiler.36424714_0"
        /*0030*/ 	.string	"-arch sm_100 -m 64 "



//--------------------- .note.nv.cuinfo           --------------------------
	.section	.note.nv.cuinfo,"",@"SHT_NOTE"
	.sectionflags	@"SHF_NOTE_NV_CUINFO"
        /*0018*/ 	.short	0x0002
        /*001a*/ 	.short	0x0064
        /*001c*/ 	.short	0x0082
	.zero		2


//--------------------- .nv.info                  --------------------------
	.section	.nv.info,"",@"SHT_CUDA_INFO"
	.align	4


	//----- nvinfo : EIATTR_REGCOUNT
	.align		4
        /*0000*/ 	.byte	0x04, 0x2f
        /*0002*/ 	.short	(.L_1 - .L_0)
	.align		4
.L_0:
        /*0004*/ 	.word	index@(_Z9findPrimeiPiS_)
        /*0008*/ 	.word	0x00000010


	//----- nvinfo : EIATTR_FRAME_SIZE
	.align		4
.L_1:
        /*000c*/ 	.byte	0x04, 0x11
        /*000e*/ 	.short	(.L_3 - .L_2)
	.align		4
.L_2:
        /*0010*/ 	.word	index@(_Z9findPrimeiPiS_)
        /*0014*/ 	.word	0x00000000


	//----- nvinfo : EIATTR_MIN_STACK_SIZE
	.align		4
.L_3:
        /*0018*/ 	.byte	0x04, 0x12
        /*001a*/ 	.short	(.L_5 - .L_4)
	.align		4
.L_4:
        /*001c*/ 	.word	index@(_Z9findPrimeiPiS_)
        /*0020*/ 	.word	0x00000000
.L_5:


//--------------------- .nv.compat                --------------------------
	.section	.nv.compat,"",@"SHT_CUDA_COMPAT_INFO"
	.align	4
        /*0000*/ 	.byte	0x02, 0x09, 0x00, 0x00, 0x02, 0x02, 0x01, 0x00, 0x02, 0x05, 0x05, 0x00, 0x03, 0x07, 0x01, 0x01
        /*0010*/ 	.byte	0x02, 0x03, 0x00, 0x00, 0x02, 0x06, 0x01, 0x00, 0x04, 0x0b, 0x08, 0x00, 0x09, 0x00, 0x00, 0x00
        /*0020*/ 	.byte	0x00, 0x00, 0x00, 0x00


//--------------------- .nv.info._Z9findPrimeiPiS_ --------------------------
	.section	.nv.info._Z9findPrimeiPiS_,"",@"SHT_CUDA_INFO"
	.sectionflags	@""
	.align	4


	//----- nvinfo : EIATTR_CUDA_API_VERSION
	.align		4
        /*0000*/ 	.byte	0x04, 0x37
        /*0002*/ 	.short	(.L_7 - .L_6)
.L_6:
        /*0004*/ 	.word	0x00000082


	//----- nvinfo : EIATTR_KPARAM_INFO
	.align		4
.L_7:
        /*0008*/ 	.byte	0x04, 0x17
        /*000a*/ 	.short	(.L_9 - .L_8)
.L_8:
        /*000c*/ 	.word	0x00000000
        /*0010*/ 	.short	0x0002
        /*0012*/ 	.short	0x0010
        /*0014*/ 	.byte	0x00, 0xf5, 0x21, 0x00


	//----- nvinfo : EIATTR_KPARAM_INFO
	.align		4
.L_9:
        /*0018*/ 	.byte	0x04, 0x17
        /*001a*/ 	.short	(.L_11 - .L_10)
.L_10:
        /*001c*/ 	.word	0x00000000
        /*0020*/ 	.short	0x0001
        /*0022*/ 	.short	0x0008
        /*0024*/ 	.byte	0x00, 0xf5, 0x21, 0x00


	//----- nvinfo : EIATTR_KPARAM_INFO
	.align		4
.L_11:
        /*0028*/ 	.byte	0x04, 0x17
        /*002a*/ 	.short	(.L_13 - .L_12)
.L_12:
        /*002c*/ 	.word	0x00000000
        /*0030*/ 	.short	0x0000
        /*0032*/ 	.short	0x0000
        /*0034*/ 	.byte	0x00, 0xf0, 0x11, 0x00


	//----- nvinfo : EIATTR_SPARSE_MMA_MASK
	.align		4
.L_13:
        /*0038*/ 	.byte	0x03, 0x50
        /*003a*/ 	.short	0x0000


	//----- nvinfo : EIATTR_MAXREG_COUNT
	.align		4
        /*003c*/ 	.byte	0x03, 0x1b
        /*003e*/ 	.short	0x00ff


	//----- nvinfo : EIATTR_MERCURY_ISA_VERSION
	.align		4
        /*0040*/ 	.byte	0x03, 0x5f
        /*0042*/ 	.short	0x0101


	//----- nvinfo : EIATTR_VRC_CTA_INIT_COUNT
	.align		4
        /*0044*/ 	.byte	0x02, 0x4a
	.zero		1
	.zero		1


	//----- nvinfo : EIATTR_EXIT_INSTR_OFFSETS
	.align		4
        /*0048*/ 	.byte	0x04, 0x1c
        /*004a*/ 	.short	(.L_15 - .L_14)


	//   ....[0]....
.L_14:
        /*004c*/ 	.word	0x00000200


	//   ....[1]....
        /*0050*/ 	.word	0x00000340


	//   ....[2]....
        /*0054*/ 	.word	0x000003a0


	//   ....[3]....
        /*0058*/ 	.word	0x00000540


	//   ....[4]....
        /*005c*/ 	.word	0x00000a30


	//   ....[5]....
        /*0060*/ 	.word	0x00000bb0


	//   ....[6]....
        /*0064*/ 	.word	0x00001080


	//   ....[7]....
        /*0068*/ 	.word	0x00001200


	//   ....[8]....
        /*006c*/ 	.word	0x00001290


	//----- nvinfo : EIATTR_CRS_STACK_SIZE
	.align		4
.L_15:
        /*0070*/ 	.byte	0x04, 0x1e
        /*0072*/ 	.short	(.L_17 - .L_16)
.L_16:
        /*0074*/ 	.word	0x00000000


	//----- nvinfo : EIATTR_CBANK_PARAM_SIZE
	.align		4
.L_17:
        /*0078*/ 	.byte	0x03, 0x19
        /*007a*/ 	.short	0x0018


	//----- nvinfo : EIATTR_PARAM_CBANK
	.align		4
        /*007c*/ 	.byte	0x04, 0x0a
        /*007e*/ 	.short	(.L_19 - .L_18)
	.align		4
.L_18:
        /*0080*/ 	.word	index@(.nv.constant0._Z9findPrimeiPiS_)
        /*0084*/ 	.short	0x0380
        /*0086*/ 	.short	0x0018


	//----- nvinfo : EIATTR_SW_WAR
	.align		4
.L_19:
        /*0088*/ 	.byte	0x04, 0x36
        /*008a*/ 	.short	(.L_21 - .L_20)
.L_20:
        /*008c*/ 	.word	0x00000008
.L_21:


//--------------------- .nv.callgraph             --------------------------
	.section	.nv.callgraph,"",@"SHT_CUDA_CALLGRAPH"
	.align	4
	.sectionentsize	8
	.align		4
        /*0000*/ 	.word	0x00000000
	.align		4
        /*0004*/ 	.word	0xffffffff
	.align		4
        /*0008*/ 	.word	0x00000000
	.align		4
        /*000c*/ 	.word	0xfffffffe
	.align		4
        /*0010*/ 	.word	0x00000000
	.align		4
        /*0014*/ 	.word	0xfffffffd
	.align		4
        /*0018*/ 	.word	0x00000000
	.align		4
        /*001c*/ 	.word	0xfffffffc


//--------------------- .text._Z9findPrimeiPiS_   --------------------------
	.section	.text._Z9findPrimeiPiS_,"ax",@progbits
	.align	128
        .global         _Z9findPrimeiPiS_
        .type           _Z9findPrimeiPiS_,@function
        .size           _Z9findPrimeiPiS_,(.L_x_34 - _Z9findPrimeiPiS_)
        .other          _Z9findPrimeiPiS_,@"STO_CUDA_ENTRY STV_DEFAULT"
_Z9findPrimeiPiS_:
.text._Z9findPrimeiPiS_:
[----:B------:R-:W-:Y:S01]  /*0000*/  LDC R1, c[0x0][0x37c] ;  /* 0x0000df00ff017b82 */ /* 0x000fe20000000800 */
[----:B------:R-:W0:Y:S07]  /*0010*/  S2R R5, SR_TID.X ;  /* 0x0000000000057919 */ /* 0x000e2e0000002100 */
[----:B------:R-:W0:Y:S01]  /*0020*/  S2UR UR6, SR_CTAID.X ;  /* 0x00000000000679c3 */ /* 0x000e220000002500 */
[----:B------:R-:W1:Y:S07]  /*0030*/  LDCU.64 UR4, c[0x0][0x358] ;  /* 0x00006b00ff0477ac */ /* 0x000e6e0008000a00 */
[----:B------:R-:W0:Y:S08]  /*0040*/  LDC R0, c[0x0][0x360] ;  /* 0x0000d800ff007b82 */ /* 0x000e300000000800 */
[----:B------:R-:W2:Y:S01]  /*0050*/  LDC.64 R2, c[0x0][0x388] ;  /* 0x0000e200ff027b82 */ /* 0x000ea20000000a00 */
[----:B0-----:R-:W-:-:S04]  /*0060*/  IMAD R0, R0, UR6, R5 ;  /* 0x0000000600007c24 */ /* 0x001fc8000f8e0205 */
[----:B--2---:R-:W-:-:S06]  /*0070*/  IMAD.WIDE R2, R0, 0x4, R2 ;  /* 0x0000000400027825 */ /* 0x004fcc00078e0202 */
[----:B-1----:R-:W2:Y:S01]  /*0080*/  LDG.E R2, desc[UR4][R2.64] ;  /* 0x0000000402027981 */ /* 0x002ea2000c1e1900 */
[----:B------:R-:W-:Y:S01]  /*0090*/  BSSY.RECONVERGENT B0, `(.L_x_0) ;  /* 0x000001b000007945 */ /* 0x000fe20003800200 */
[----:B--2---:R-:W-:-:S13]  /*00a0*/  ISETP.GE.AND P0, PT, R2, 0x6, PT ;  /* 0x000000060200780c */ /* 0x004fda0003f06270 */
[----:B------:R-:W-:Y:S05]  /*00b0*/  @!P0 BRA `(.L_x_1) ;  /* 0x0000000000608947 */ /* 0x000fea0003800000 */
[----:B------:R-:W-:Y:S01]  /*00c0*/  IMAD.MOV.U32 R3, RZ, RZ, 0x3 ;  /* 0x00000003ff037424 */ /* 0x000fe200078e00ff */
[----:B------:R-:W-:-:S07]  /*00d0*/  LEA.HI R10, R2, 0x1, RZ, 0x1f ;  /* 0x00000001020a7811 */ /* 0x000fce00078ff8ff */
.L_x_2:
[----:B------:R-:W0:Y:S01]  /*00e0*/  I2F.U32.RP R6, R3 ;  /* 0x0000000300067306 */ /* 0x000e220000209000 */
[----:B------:R-:W-:-:S07]  /*00f0*/  ISETP.NE.U32.AND P1, PT, R3, RZ, PT ;  /* 0x000000ff0300720c */ /* 0x000fce0003f25070 */
[----:B0-----:R-:W0:Y:S02]  /*0100*/  MUFU.RCP R6, R6 ;  /* 0x0000000600067308 */ /* 0x001e240000001000 */
[----:B0-----:R-:W-:-:S06]  /*0110*/  VIADD R4, R6, 0xffffffe ;  /* 0x0ffffffe06047836 */ /* 0x001fcc0000000000 */
[----:B------:R0:W1:Y:S02]  /*0120*/  F2I.FTZ.U32.TRUNC.NTZ R5, R4 ;  /* 0x0000000400057305 */ /* 0x000064000021f000 */
[----:B0-----:R-:W-:Y:S02]  /*0130*/  IMAD.MOV.U32 R4, RZ, RZ, RZ ;  /* 0x000000ffff047224 */ /* 0x001fe400078e00ff */
[----:B-1----:R-:W-:-:S04]  /*0140*/  IMAD.MOV R8, RZ, RZ, -R5 ;  /* 0x000000ffff087224 */ /* 0x002fc800078e0a05 */
[----:B------:R-:W-:-:S04]  /*0150*/  IMAD R7, R8, R3, RZ ;  /* 0x0000000308077224 */ /* 0x000fc800078e02ff */
[----:B------:R-:W-:-:S06]  /*0160*/  IMAD.HI.U32 R5, R5, R7, R4 ;  /* 0x0000000705057227 */ /* 0x000fcc00078e0004 */
[----:B------:R-:W-:-:S05]  /*0170*/  IMAD.HI.U32 R5, R5, R2, RZ ;  /* 0x0000000205057227 */ /* 0x000fca00078e00ff */
[----:B------:R-:W-:-:S05]  /*0180*/  IADD3 R5, PT, PT, -R5, RZ, RZ ;  /* 0x000000ff05057210 */ /* 0x000fca0007ffe1ff */
[----:B------:R-:W-:-:S05]  /*0190*/  IMAD R8, R3, R5, R2 ;  /* 0x0000000503087224 */ /* 0x000fca00078e0202 */
[----:B------:R-:W-:-:S13]  /*01a0*/  ISETP.GE.U32.AND P0, PT, R8, R3, PT ;  /* 0x000000030800720c */ /* 0x000fda0003f06070 */
[----:B------:R-:W-:-:S05]  /*01b0*/  @P0 IMAD.IADD R8, R8, 0x1, -R3 ;  /* 0x0000000108080824 */ /* 0x000fca00078e0a03 */
[----:B------:R-:W-:-:S13]  /*01c0*/  ISETP.GE.U32.AND P0, PT, R8, R3, PT ;  /* 0x000000030800720c */ /* 0x000fda0003f06070 */
[----:B------:R-:W-:Y:S01]  /*01d0*/  @P0 IMAD.IADD R8, R8, 0x1, -R3 ;  /* 0x0000000108080824 */ /* 0x000fe200078e0a03 */
[----:B------:R-:W-:-:S04]  /*01e0*/  @!P1 LOP3.LUT R8, RZ, R3, RZ, 0x33, !PT ;  /* 0x00000003ff089212 */ /* 0x000fc800078e33ff */
[----:B------:R-:W-:-:S13]  /*01f0*/  ISETP.NE.AND P0, PT, R8, RZ, PT ;  /* 0x000000ff0800720c */ /* 0x000fda0003f05270 */
[----:B------:R-:W-:Y:S05]  /*0200*/  @!P0 EXIT ;  /* 0x000000000000894d */ /* 0x000fea0003800000 */
[----:B------:R-:W-:-:S05]  /*0210*/  VIADD R3, R3, 0x1 ;  /* 0x0000000103037836 */ /* 0x000fca0000000000 */
[----:B------:R-:W-:-:S13]  /*0220*/  ISETP.GE.U32.AND P0, PT, R3, R10, PT ;  /* 0x0000000a0300720c */ /* 0x000fda0003f06070 */
[----:B------:R-:W-:Y:S05]  /*0230*/  @!P0 BRA `(.L_x_2) ;  /* 0xfffffffc00a88947 */ /* 0x000fea000383ffff */
.L_x_1:
[----:B------:R-:W-:Y:S05]  /*0240*/  BSYNC.RECONVERGENT B0 ;  /* 0x0000000000007941 */ /* 0x000fea0003800200 */
.L_x_0:
[----:B------:R-:W-:Y:S01]  /*0250*/  ISETP.NE.AND P0, PT, R2, RZ, PT ;  /* 0x000000ff0200720c */ /* 0x000fe20003f05270 */
[----:B------:R-:W-:Y:S01]  /*0260*/  BSSY.RECONVERGENT B0, `(.L_x_3) ;  /* 0x000000c000007945 */ /* 0x000fe20003800200 */
[----:B------:R-:W-:-:S11]  /*0270*/  IMAD.MOV.U32 R3, RZ, RZ, RZ ;  /* 0x000000ffff037224 */ /* 0x000fd600078e00ff */
[----:B------:R-:W-:Y:S05]  /*0280*/  @!P0 BRA `(.L_x_4) ;  /* 0x0000000000248947 */ /* 0x000fea0003800000 */
[----:B------:R-:W-:Y:S02]  /*0290*/  HFMA2 R3, -RZ, RZ, 0, 0 ;  /* 0x00000000ff037431 */ /* 0x000fe400000001ff */
[----:B------:R-:W-:-:S07]  /*02a0*/  IMAD.MOV.U32 R4, RZ, RZ, R2 ;  /* 0x000000ffff047224 */ /* 0x000fce00078e0002 */
.L_x_5:
[C---:B------:R-:W-:Y:S02]  /*02b0*/  VIADD R6, R4.reuse, 0x9 ;  /* 0x0000000904067836 */ /* 0x040fe40000000000 */
[----:B------:R-:W-:-:S03]  /*02c0*/  IMAD.HI R5, R4, 0x66666667, RZ ;  /* 0x6666666704057827 */ /* 0x000fc600078e02ff */
[----:B------:R-:W-:Y:S01]  /*02d0*/  ISETP.GT.U32.AND P0, PT, R6, 0x12, PT ;  /* 0x000000120600780c */ /* 0x000fe20003f04070 */
[----:B------:R-:W-:Y:S01]  /*02e0*/  VIADD R3, R3, 0x1 ;  /* 0x0000000103037836 */ /* 0x000fe20000000000 */
[----:B------:R-:W-:-:S04]  /*02f0*/  SHF.R.U32.HI R4, RZ, 0x1f, R5 ;  /* 0x0000001fff047819 */ /* 0x000fc80000011605 */
[----:B------:R-:W-:-:S07]  /*0300*/  LEA.HI.SX32 R4, R5, R4, 0x1e ;  /* 0x0000000405047211 */ /* 0x000fce00078ff2ff */
[----:B------:R-:W-:Y:S05]  /*0310*/  @P0 BRA `(.L_x_5) ;  /* 0xfffffffc00e40947 */ /* 0x000fea000383ffff */
.L_x_4:
[----:B------:R-:W-:Y:S05]  /*0320*/  BSYNC.RECONVERGENT B0 ;  /* 0x0000000000007941 */ /* 0x000fea0003800200 */
.L_x_3:
[----:B------:R-:W-:-:S13]  /*0330*/  ISETP.GE.U32.AND P0, PT, R3, 0x3, PT ;  /* 0x000000030300780c */ /* 0x000fda0003f06070 */
[----:B------:R-:W-:Y:S05]  /*0340*/  @!P0 EXIT ;  /* 0x000000000000894d */ /* 0x000fea0003800000 */
[----:B------:R-:W-:-:S05]  /*0350*/  IMAD.HI R5, R2, 0x66666667, RZ ;  /* 0x6666666702057827 */ /* 0x000fca00078e02ff */
[----:B------:R-:W-:-:S04]  /*0360*/  SHF.R.U32.HI R4, RZ, 0x1f, R5 ;  /* 0x0000001fff047819 */ /* 0x000fc80000011605 */
[----:B------:R-:W-:-:S05]  /*0370*/  LEA.HI.SX32 R5, R5, R4, 0x1e ;  /* 0x0000000405057211 */ /* 0x000fca00078ff2ff */
[----:B------:R-:W-:-:S05]  /*0380*/  IMAD R4, R5, -0xa, R2 ;  /* 0xfffffff605047824 */ /* 0x000fca00078e0202 */
[----:B------:R-:W-:-:S13]  /*0390*/  ISETP.GE.AND P0, PT, R4, 0x3, PT ;  /* 0x000000030400780c */ /* 0x000fda0003f06270 */
[----:B------:R-:W-:Y:S05]  /*03a0*/  @!P0 EXIT ;  /* 0x000000000000894d */ /* 0x000fea0003800000 */
[----:B------:R-:W-:Y:S01]  /*03b0*/  ISETP.NE.AND P0, PT, R4, 0x3, PT ;  /* 0x000000030400780c */ /* 0x000fe20003f05270 */
[----:B------:R-:W-:-:S12]  /*03c0*/  BSSY.RECONVERGENT B0, `(.L_x_6) ;  /* 0x000001c000007945 */ /* 0x000fd80003800200 */
[----:B------:R-:W-:Y:S05]  /*03d0*/  @!P0 BRA `(.L_x_7) ;  /* 0x0000000000688947 */ /* 0x000fea0003800000 */
[----:B------:R-:W-:Y:S01]  /*03e0*/  SHF.R.U32.HI R6, RZ, 0x1, R4 ;  /* 0x00000001ff067819 */ /* 0x000fe20000011604 */
[----:B------:R-:W-:-:S03]  /*03f0*/  IMAD.MOV.U32 R9, RZ, RZ, 0x2 ;  /* 0x00000002ff097424 */ /* 0x000fc600078e00ff */
[----:B------:R-:W-:-:S04]  /*0400*/  LOP3.LUT R6, R6, 0x7f, RZ, 0xc0, !PT ;  /* 0x0000007f06067812 */ /* 0x000fc800078ec0ff */
[----:B------:R-:W-:-:S07]  /*0410*/  IADD3 R12, PT, PT, R6, 0x1, RZ ;  /* 0x00000001060c7810 */ /* 0x000fce0007ffe0ff */
.L_x_8:
        /* <DEDUP_REMOVED lines=9> */
[----:B------:R-:W-:-:S04]  /*04b0*/  IMAD.HI.U32 R7, R7, R4, RZ ;  /* 0x0000000407077227 */ /* 0x000fc800078e00ff */
[----:B------:R-:W-:-:S04]  /*04c0*/  IMAD.MOV R7, RZ, RZ, -R7 ;  /* 0x000000ffff077224 */ /* 0x000fc800078e0a07 */
[----:B------:R-:W-:-:S05]  /*04d0*/  IMAD R10, R9, R7, R4 ;  /* 0x00000007090a7224 */ /* 0x000fca00078e0204 */
[----:B------:R-:W-:-:S13]  /*04e0*/  ISETP.GE.U32.AND P0, PT, R10, R9, PT ;  /* 0x000000090a00720c */ /* 0x000fda0003f06070 */
[----:B------:R-:W-:-:S04]  /*04f0*/  @P0 IADD3 R10, PT, PT, R10, -R9, RZ ;  /* 0x800000090a0a0210 */ /* 0x000fc80007ffe0ff */
        /* <DEDUP_REMOVED lines=8> */
.L_x_7:
[----:B------:R-:W-:Y:S05]  /*0580*/  BSYNC.RECONVERGENT B0 ;  /* 0x0000000000007941 */ /* 0x000fea0003800200 */
.L_x_6:
[----:B------:R-:W-:Y:S01]  /*0590*/  ISETP.GE.AND P0, PT, R3, 0x3, PT ;  /* 0x000000030300780c */ /* 0x000fe20003f06270 */
[----:B------:R-:W-:Y:S01]  /*05a0*/  BSSY.RECONVERGENT B0, `(.L_x_9) ;  /* 0x000002d000007945 */ /* 0x000fe20003800200 */
[----:B------:R-:W-:-:S11]  /*05b0*/  IMAD.MOV.U32 R7, RZ, RZ, 0xa ;  /* 0x0000000aff077424 */ /* 0x000fd600078e00ff */
[----:B------:R-:W-:Y:S05]  /*05c0*/  @!P0 BRA `(.L_x_10) ;  /* 0x0000000000a88947 */ /* 0x000fea0003800000 */
[----:B------:R-:W-:Y:S01]  /*05d0*/  VIADD R4, R3, 0xfffffffd ;  /* 0xfffffffd03047836 */ /* 0x000fe20000000000 */
[----:B------:R-:W-:Y:S01]  /*05e0*/  BSSY.RECONVERGENT B1, `(.L_x_11) ;  /* 0x0000021000017945 */ /* 0x000fe20003800200 */
[----:B------:R-:W-:-:S03]  /*05f0*/  IMAD.MOV.U32 R7, RZ, RZ, 0xa ;  /* 0x0000000aff077424 */ /* 0x000fc600078e00ff */
[----:B------:R-:W-:Y:S02]  /*0600*/  ISETP.GE.U32.AND P0, PT, R4, 0x3, PT ;  /* 0x000000030400780c */ /* 0x000fe40003f06070 */
[----:B------:R-:W-:-:S04]  /*0610*/  IADD3 R4, PT, PT, R3, -0x2, RZ ;  /* 0xfffffffe03047810 */ /* 0x000fc80007ffe0ff */
[----:B------:R-:W-:-:S07]  /*0620*/  LOP3.LUT R6, R4, 0x3, RZ, 0xc0, !PT ;  /* 0x0000000304067812 */ /* 0x000fce00078ec0ff */
[----:B------:R-:W-:Y:S05]  /*0630*/  @!P0 BRA `(.L_x_12) ;  /* 0x00000000006c8947 */ /* 0x000fea0003800000 */
[----:B------:R-:W-:Y:S01]  /*0640*/  LOP3.LUT R4, R4, 0xfffffffc, RZ, 0xc0, !PT ;  /* 0xfffffffc04047812 */ /* 0x000fe200078ec0ff */
[----:B------:R-:W-:-:S04]  /*0650*/  IMAD.MOV.U32 R7, RZ, RZ, 0xa ;  /* 0x0000000aff077424 */ /* 0x000fc800078e00ff */
[----:B------:R-:W-:-:S05]  /*0660*/  IMAD.MOV R4, RZ, RZ, -R4 ;  /* 0x000000ffff047224 */ /* 0x000fca00078e0a04 */
[----:B------:R-:W-:-:S13]  /*0670*/  ISETP.GE.AND P0, PT, R4, RZ, PT ;  /* 0x000000ff0400720c */ /* 0x000fda0003f06270 */
[----:B------:R-:W-:Y:S05]  /*0680*/  @P0 BRA `(.L_x_13) ;  /* 0x0000000000480947 */ /* 0x000fea0003800000 */
[----:B------:R-:W-:Y:S01]  /*0690*/  IMAD.MOV R8, RZ, RZ, -R4 ;  /* 0x000000ffff087224 */ /* 0x000fe200078e0a04 */
[----:B------:R-:W-:Y:S01]  /*06a0*/  BSSY.RECONVERGENT B2, `(.L_x_14) ;  /* 0x0000009000027945 */ /* 0x000fe20003800200 */
[----:B------:R-:W-:-:S03]  /*06b0*/  PLOP3.LUT P0, PT, PT, PT, PT, 0x80, 0x8 ;  /* 0x000000000008781c */ /* 0x000fc60003f0f070 */
[----:B------:R-:W-:-:S13]  /*06c0*/  ISETP.GT.AND P1, PT, R8, 0xc, PT ;  /* 0x0000000c0800780c */ /* 0x000fda0003f24270 */
[----:B------:R-:W-:Y:S05]  /*06d0*/  @!P1 BRA `(.L_x_15) ;  /* 0x0000000000149947 */ /* 0x000fea0003800000 */
[----:B------:R-:W-:-:S13]  /*06e0*/  PLOP3.LUT P0, PT, PT, PT, PT, 0x8, 0x80 ;  /* 0x000000000080781c */ /* 0x000fda0003f0e170 */
.L_x_16:
[----:B------:R-:W-:Y:S01]  /*06f0*/  IADD3 R4, PT, PT, R4, 0x10, RZ ;  /* 0x0000001004047810 */ /* 0x000fe20007ffe0ff */
[----:B------:R-:W-:-:S03]  /*0700*/  IMAD R7, R7, 0x6fc10000, RZ ;  /* 0x6fc1000007077824 */ /* 0x000fc600078e02ff */
[----:B------:R-:W-:-:S13]  /*0710*/  ISETP.GE.AND P1, PT, R4, -0xc, PT ;  /* 0xfffffff40400780c */ /* 0x000fda0003f26270 */
[----:B------:R-:W-:Y:S05]  /*0720*/  @!P1 BRA `(.L_x_16) ;  /* 0xfffffffc00f09947 */ /* 0x000fea000383ffff */
.L_x_15:
[----:B------:R-:W-:Y:S05]  /*0730*/  BSYNC.RECONVERGENT B2 ;  /* 0x0000000000027941 */ /* 0x000fea0003800200 */
.L_x_14:
[----:B------:R-:W-:-:S05]  /*0740*/  IMAD.MOV R8, RZ, RZ, -R4 ;  /* 0x000000ffff087224 */ /* 0x000fca00078e0a04 */
[----:B------:R-:W-:-:S13]  /*0750*/  ISETP.GT.AND P1, PT, R8, 0x4, PT ;  /* 0x000000040800780c */ /* 0x000fda0003f24270 */
[----:B------:R-:W-:Y:S01]  /*0760*/  @P1 VIADD R4, R4, 0x8 ;  /* 0x0000000804041836 */ /* 0x000fe20000000000 */
[----:B------:R-:W-:Y:S01]  /*0770*/  @P1 PLOP3.LUT P0, PT, PT, PT, PT, 0x8, 0x80 ;  /* 0x000000000080181c */ /* 0x000fe20003f0e170 */
[----:B------:R-:W-:-:S03]  /*0780*/  @P1 IMAD R7, R7, 0x5f5e100, RZ ;  /* 0x05f5e10007071824 */ /* 0x000fc600078e02ff */
[----:B------:R-:W-:-:S13]  /*0790*/  ISETP.NE.OR P0, PT, R4, RZ, P0 ;  /* 0x000000ff0400720c */ /* 0x000fda0000705670 */
[----:B------:R-:W-:Y:S05]  /*07a0*/  @!P0 BRA `(.L_x_12) ;  /* 0x0000000000108947 */ /* 0x000fea0003800000 */
.L_x_13:
[----:B------:R-:W-:Y:S02]  /*07b0*/  VIADD R4, R4, 0x4 ;  /* 0x0000000404047836 */ /* 0x000fe40000000000 */
[----:B------:R-:W-:-:S03]  /*07c0*/  IMAD R7, R7, 0x2710, RZ ;  /* 0x0000271007077824 */ /* 0x000fc600078e02ff */
[----:B------:R-:W-:-:S13]  /*07d0*/  ISETP.NE.AND P0, PT, R4, RZ, PT ;  /* 0x000000ff0400720c */ /* 0x000fda0003f05270 */
[----:B------:R-:W-:Y:S05]  /*07e0*/  @P0 BRA `(.L_x_13) ;  /* 0xfffffffc00f00947 */ /* 0x000fea000383ffff */
.L_x_12:
[----:B------:R-:W-:Y:S05]  /*07f0*/  BSYNC.RECONVERGENT B1 ;  /* 0x0000000000017941 */ /* 0x000fea0003800200 */
.L_x_11:
[----:B------:R-:W-:-:S13]  /*0800*/  ISETP.NE.AND P0, PT, R6, RZ, PT ;  /* 0x000000ff0600720c */ /* 0x000fda0003f05270 */
[----:B------:R-:W-:Y:S05]  /*0810*/  @!P0 BRA `(.L_x_10) ;  /* 0x0000000000148947 */ /* 0x000fea0003800000 */
[----:B------:R-:W-:-:S07]  /*0820*/  IMAD.MOV R4, RZ, RZ, -R6 ;  /* 0x000000ffff047224 */ /* 0x000fce00078e0a06 */
.L_x_17:
[----:B------:R-:W-:Y:S01]  /*0830*/  IADD3 R4, PT, PT, R4, 0x1, RZ ;  /* 0x0000000104047810 */ /* 0x000fe20007ffe0ff */
[----:B------:R-:W-:-:S03]  /*0840*/  IMAD R7, R7, 0xa, RZ ;  /* 0x0000000a07077824 */ /* 0x000fc600078e02ff */
[----:B------:R-:W-:-:S13]  /*0850*/  ISETP.NE.AND P0, PT, R4, RZ, PT ;  /* 0x000000ff0400720c */ /* 0x000fda0003f05270 */
[----:B------:R-:W-:Y:S05]  /*0860*/  @P0 BRA `(.L_x_17) ;  /* 0xfffffffc00f00947 */ /* 0x000fea000383ffff */
.L_x_10:
[----:B------:R-:W-:Y:S05]  /*0870*/  BSYNC.RECONVERGENT B0 ;  /* 0x0000000000007941 */ /* 0x000fea0003800200 */
.L_x_9:
[-C--:B------:R-:W-:Y:S02]  /*0880*/  IABS R11, R7.reuse ;  /* 0x00000007000b7213 */ /* 0x080fe40000000000 */
[----:B------:R-:W-:Y:S02]  /*0890*/  IABS R10, R2 ;  /* 0x00000002000a7213 */ /* 0x000fe40000000000 */
[----:B------:R-:W0:Y:S01]  /*08a0*/  I2F.RP R4, R11 ;  /* 0x0000000b00047306 */ /* 0x000e220000209400 */
[-C--:B------:R-:W-:Y:S02]  /*08b0*/  IABS R12, R7.reuse ;  /* 0x00000007000c7213 */ /* 0x080fe40000000000 */
[----:B------:R-:W-:-:S04]  /*08c0*/  LOP3.LUT R2, R2, R7, RZ, 0x3c, !PT ;  /* 0x0000000702027212 */ /* 0x000fc800078e3cff */
[----:B------:R-:W-:Y:S01]  /*08d0*/  ISETP.GE.AND P1, PT, R2, RZ, PT ;  /* 0x000000ff0200720c */ /* 0x000fe20003f26270 */
[----:B0-----:R-:W0:Y:S02]  /*08e0*/  MUFU.RCP R4, R4 ;  /* 0x0000000400047308 */ /* 0x001e240000001000 */
[----:B0-----:R-:W-:Y:S01]  /*08f0*/  VIADD R8, R4, 0xffffffe ;  /* 0x0ffffffe04087836 */ /* 0x001fe20000000000 */
[----:B------:R-:W-:-:S05]  /*0900*/  IADD3 R4, PT, PT, RZ, -R12, RZ ;  /* 0x8000000cff047210 */ /* 0x000fca0007ffe0ff */
[----:B------:R0:W1:Y:S02]  /*0910*/  F2I.FTZ.U32.TRUNC.NTZ R9, R8 ;  /* 0x0000000800097305 */ /* 0x000064000021f000 */
[----:B0-----:R-:W-:Y:S02]  /*0920*/  IMAD.MOV.U32 R8, RZ, RZ, RZ ;  /* 0x000000ffff087224 */ /* 0x001fe400078e00ff */
[----:B-1----:R-:W-:-:S04]  /*0930*/  IMAD.MOV R6, RZ, RZ, -R9 ;  /* 0x000000ffff067224 */ /* 0x002fc800078e0a09 */
[----:B------:R-:W-:Y:S02]  /*0940*/  IMAD R13, R6, R11, RZ ;  /* 0x0000000b060d7224 */ /* 0x000fe400078e02ff */
[----:B------:R-:W-:Y:S02]  /*0950*/  IMAD.MOV.U32 R6, RZ, RZ, R10 ;  /* 0x000000ffff067224 */ /* 0x000fe400078e000a */
[----:B------:R-:W-:-:S06]  /*0960*/  IMAD.HI.U32 R9, R9, R13, R8 ;  /* 0x0000000d09097227 */ /* 0x000fcc00078e0008 */
[----:B------:R-:W-:-:S04]  /*0970*/  IMAD.HI.U32 R9, R9, R6, RZ ;  /* 0x0000000609097227 */ /* 0x000fc800078e00ff */
[----:B------:R-:W-:-:S05]  /*0980*/  IMAD R4, R9, R4, R6 ;  /* 0x0000000409047224 */ /* 0x000fca00078e0206 */
[----:B------:R-:W-:-:S13]  /*0990*/  ISETP.GT.U32.AND P2, PT, R11, R4, PT ;  /* 0x000000040b00720c */ /* 0x000fda0003f44070 */
[----:B------:R-:W-:Y:S02]  /*09a0*/  @!P2 IMAD.IADD R4, R4, 0x1, -R11 ;  /* 0x000000010404a824 */ /* 0x000fe400078e0a0b */
[----:B------:R-:W-:Y:S01]  /*09b0*/  @!P2 VIADD R9, R9, 0x1 ;  /* 0x000000010909a836 */ /* 0x000fe20000000000 */
[----:B------:R-:W-:Y:S02]  /*09c0*/  ISETP.NE.AND P2, PT, R7, RZ, PT ;  /* 0x000000ff0700720c */ /* 0x000fe40003f45270 */
[----:B------:R-:W-:-:S13]  /*09d0*/  ISETP.GE.U32.AND P0, PT, R4, R11, PT ;  /* 0x0000000b0400720c */ /* 0x000fda0003f06070 */
[----:B------:R-:W-:-:S04]  /*09e0*/  @P0 VIADD R9, R9, 0x1 ;  /* 0x0000000109090836 */ /* 0x000fc80000000000 */
[----:B------:R-:W-:-:S05]  /*09f0*/  IMAD.MOV.U32 R8, RZ, RZ, R9 ;  /* 0x000000ffff087224 */ /* 0x000fca00078e0009 */
[----:B------:R-:W-:Y:S02]  /*0a00*/  @!P1 IADD3 R8, PT, PT, -R8, RZ, RZ ;  /* 0x000000ff08089210 */ /* 0x000fe40007ffe1ff */
[----:B------:R-:W-:-:S04]  /*0a10*/  @!P2 LOP3.LUT R8, RZ, R7, RZ, 0x33, !PT ;  /* 0x00000007ff08a212 */ /* 0x000fc800078e33ff */
[----:B------:R-:W-:-:S13]  /*0a20*/  ISETP.GE.AND P0, PT, R8, 0x3, PT ;  /* 0x000000030800780c */ /* 0x000fda0003f06270 */
[----:B------:R-:W-:Y:S05]  /*0a30*/  @!P0 EXIT ;  /* 0x000000000000894d */ /* 0x000fea0003800000 */
[----:B------:R-:W-:Y:S01]  /*0a40*/  ISETP.NE.AND P0, PT, R8, 0x3, PT ;  /* 0x000000030800780c */ /* 0x000fe20003f05270 */
[----:B------:R-:W-:-:S12]  /*0a50*/  BSSY.RECONVERGENT B0, `(.L_x_18) ;  /* 0x000001a000007945 */ /* 0x000fd80003800200 */
[----:B------:R-:W-:Y:S05]  /*0a60*/  @!P0 BRA `(.L_x_19) ;  /* 0x0000000000608947 */ /* 0x000fea0003800000 */
[----:B------:R-:W-:Y:S01]  /*0a70*/  IMAD.MOV.U32 R2, RZ, RZ, 0x2 ;  /* 0x00000002ff027424 */ /* 0x000fe200078e00ff */
[----:B------:R-:W-:-:S07]  /*0a80*/  LEA.HI R11, R8, 0x1, RZ, 0x1f ;  /* 0x00000001080b7811 */ /* 0x000fce00078ff8ff */
.L_x_20:
        /* <DEDUP_REMOVED lines=22> */
.L_x_19:
[----:B------:R-:W-:Y:S05]  /*0bf0*/  BSYNC.RECONVERGENT B0 ;  /* 0x0000000000007941 */ /* 0x000fea0003800200 */
.L_x_18:
[----:B------:R-:W-:Y:S01]  /*0c00*/  ISETP.GE.AND P0, PT, R3, 0x4, PT ;  /* 0x000000040300780c */ /* 0x000fe20003f06270 */
[----:B------:R-:W-:Y:S01]  /*0c10*/  BSSY.RECONVERGENT B0, `(.L_x_21) ;  /* 0x000002d000007945 */ /* 0x000fe20003800200 */
[----:B------:R-:W-:-:S11]  /*0c20*/  IMAD.MOV.U32 R9, RZ, RZ, 0xa ;  /* 0x0000000aff097424 */ /* 0x000fd600078e00ff */
[----:B------:R-:W-:Y:S05]  /*0c30*/  @!P0 BRA `(.L_x_22) ;  /* 0x0000000000a88947 */ /* 0x000fea0003800000 */
[C---:B------:R-:W-:Y:S01]  /*0c40*/  IADD3 R2, PT, PT, R3.reuse, -0x4, RZ ;  /* 0xfffffffc03027810 */ /* 0x040fe20007ffe0ff */
[----:B------:R-:W-:Y:S01]  /*0c50*/  BSSY.RECONVERGENT B1, `(.L_x_23) ;  /* 0x0000021000017945 */ /* 0x000fe20003800200 */
[----:B------:R-:W-:Y:S02]  /*0c60*/  IMAD.MOV.U32 R9, RZ, RZ, 0xa ;  /* 0x0000000aff097424 */ /* 0x000fe400078e00ff */
[----:B------:R-:W-:Y:S01]  /*0c70*/  ISETP.GE.U32.AND P0, PT, R2, 0x3, PT ;  /* 0x000000030200780c */ /* 0x000fe20003f06070 */
[----:B------:R-:W-:-:S05]  /*0c80*/  VIADD R2, R3, 0xfffffffd ;  /* 0xfffffffd03027836 */ /* 0x000fca0000000000 */
[----:B------:R-:W-:-:S07]  /*0c90*/  LOP3.LUT R3, R2, 0x3, RZ, 0xc0, !PT ;  /* 0x0000000302037812 */ /* 0x000fce00078ec0ff */
[----:B------:R-:W-:Y:S05]  /*0ca0*/  @!P0 BRA `(.L_x_24) ;  /* 0x00000000006c8947 */ /* 0x000fea0003800000 */
[----:B------:R-:W-:Y:S01]  /*0cb0*/  LOP3.LUT R2, R2, 0xfffffffc, RZ, 0xc0, !PT ;  /* 0xfffffffc02027812 */ /* 0x000fe200078ec0ff */
[----:B------:R-:W-:-:S04]  /*0cc0*/  IMAD.MOV.U32 R9, RZ, RZ, 0xa ;  /* 0x0000000aff097424 */ /* 0x000fc800078e00ff */
[----:B------:R-:W-:-:S05]  /*0cd0*/  IMAD.MOV R2, RZ, RZ, -R2 ;  /* 0x000000ffff027224 */ /* 0x000fca00078e0a02 */
[----:B------:R-:W-:-:S13]  /*0ce0*/  ISETP.GE.AND P0, PT, R2, RZ, PT ;  /* 0x000000ff0200720c */ /* 0x000fda0003f06270 */
[----:B------:R-:W-:Y:S05]  /*0cf0*/  @P0 BRA `(.L_x_25) ;  /* 0x0000000000480947 */ /* 0x000fea0003800000 */
[----:B------:R-:W-:Y:S01]  /*0d00*/  IADD3 R4, PT, PT, -R2, RZ, RZ ;  /* 0x000000ff02047210 */ /* 0x000fe20007ffe1ff */
[----:B------:R-:W-:Y:S01]  /*0d10*/  BSSY.RECONVERGENT B2, `(.L_x_26) ;  /* 0x0000009000027945 */ /* 0x000fe20003800200 */
[----:B------:R-:W-:Y:S02]  /*0d20*/  PLOP3.LUT P0, PT, PT, PT, PT, 0x80, 0x8 ;  /* 0x000000000008781c */ /* 0x000fe40003f0f070 */
[----:B------:R-:W-:-:S13]  /*0d30*/  ISETP.GT.AND P1, PT, R4, 0xc, PT ;  /* 0x0000000c0400780c */ /* 0x000fda0003f24270 */
[----:B------:R-:W-:Y:S05]  /*0d40*/  @!P1 BRA `(.L_x_27) ;  /* 0x0000000000149947 */ /* 0x000fea0003800000 */
[----:B------:R-:W-:-:S13]  /*0d50*/  PLOP3.LUT P0, PT, PT, PT, PT, 0x8, 0x80 ;  /* 0x000000000080781c */ /* 0x000fda0003f0e170 */
.L_x_28:
[----:B------:R-:W-:Y:S02]  /*0d60*/  VIADD R2, R2, 0x10 ;  /* 0x0000001002027836 */ /* 0x000fe40000000000 */
[----:B------:R-:W-:-:S03]  /*0d70*/  IMAD R9, R9, 0x6fc10000, RZ ;  /* 0x6fc1000009097824 */ /* 0x000fc600078e02ff */
[----:B------:R-:W-:-:S13]  /*0d80*/  ISETP.GE.AND P1, PT, R2, -0xc, PT ;  /* 0xfffffff40200780c */ /* 0x000fda0003f26270 */
[----:B------:R-:W-:Y:S05]  /*0d90*/  @!P1 BRA `(.L_x_28) ;  /* 0xfffffffc00f09947 */ /* 0x000fea000383ffff */
.L_x_27:
[----:B------:R-:W-:Y:S05]  /*0da0*/  BSYNC.RECONVERGENT B2 ;  /* 0x0000000000027941 */ /* 0x000fea0003800200 */
.L_x_26:
[----:B------:R-:W-:-:S05]  /*0db0*/  IMAD.MOV R4, RZ, RZ, -R2 ;  /* 0x000000ffff047224 */ /* 0x000fca00078e0a02 */
[----:B------:R-:W-:-:S13]  /*0dc0*/  ISETP.GT.AND P1, PT, R4, 0x4, PT ;  /* 0x000000040400780c */ /* 0x000fda0003f24270 */
[----:B------:R-:W-:Y:S01]  /*0dd0*/  @P1 VIADD R2, R2, 0x8 ;  /* 0x0000000802021836 */ /* 0x000fe20000000000 */
[----:B------:R-:W-:Y:S01]  /*0de0*/  @P1 PLOP3.LUT P0, PT, PT, PT, PT, 0x8, 0x80 ;  /* 0x000000000080181c */ /* 0x000fe20003f0e170 */
[----:B------:R-:W-:-:S03]  /*0df0*/  @P1 IMAD R9, R9, 0x5f5e100, RZ ;  /* 0x05f5e10009091824 */ /* 0x000fc600078e02ff */
[----:B------:R-:W-:-:S13]  /*0e00*/  ISETP.NE.OR P0, PT, R2, RZ, P0 ;  /* 0x000000ff0200720c */ /* 0x000fda0000705670 */
[----:B------:R-:W-:Y:S05]  /*0e10*/  @!P0 BRA `(.L_x_24) ;  /* 0x0000000000108947 */ /* 0x000fea0003800000 */
.L_x_25:
[----:B------:R-:W-:Y:S02]  /*0e20*/  VIADD R2, R2, 0x4 ;  /* 0x0000000402027836 */ /* 0x000fe40000000000 */
[----:B------:R-:W-:-:S03]  /*0e30*/  IMAD R9, R9, 0x2710, RZ ;  /* 0x0000271009097824 */ /* 0x000fc600078e02ff */
[----:B------:R-:W-:-:S13]  /*0e40*/  ISETP.NE.AND P0, PT, R2, RZ, PT ;  /* 0x000000ff0200720c */ /* 0x000fda0003f05270 */
[----:B------:R-:W-:Y:S05]  /*0e50*/  @P0 BRA `(.L_x_25) ;  /* 0xfffffffc00f00947 */ /* 0x000fea000383ffff */
.L_x_24:
[----:B------:R-:W-:Y:S05]  /*0e60*/  BSYNC.RECONVERGENT B1 ;  /* 0x0000000000017941 */ /* 0x000fea0003800200 */
.L_x_23:
[----:B------:R-:W-:-:S13]  /*0e70*/  ISETP.NE.AND P0, PT, R3, RZ, PT ;  /* 0x000000ff0300720c */ /* 0x000fda0003f05270 */
[----:B------:R-:W-:Y:S05]  /*0e80*/  @!P0 BRA `(.L_x_22) ;  /* 0x0000000000148947 */ /* 0x000fea0003800000 */
[----:B------:R-:W-:-:S07]  /*0e90*/  IADD3 R2, PT, PT, -R3, RZ, RZ ;  /* 0x000000ff03027210 */ /* 0x000fce0007ffe1ff */
.L_x_29:
[----:B------:R-:W-:Y:S02]  /*0ea0*/  VIADD R2, R2, 0x1 ;  /* 0x0000000102027836 */ /* 0x000fe40000000000 */
[----:B------:R-:W-:-:S03]  /*0eb0*/  IMAD R9, R9, 0xa, RZ ;  /* 0x0000000a09097824 */ /* 0x000fc600078e02ff */
[----:B------:R-:W-:-:S13]  /*0ec0*/  ISETP.NE.AND P0, PT, R2, RZ, PT ;  /* 0x000000ff0200720c */ /* 0x000fda0003f05270 */
[----:B------:R-:W-:Y:S05]  /*0ed0*/  @P0 BRA `(.L_x_29) ;  /* 0xfffffffc00f00947 */ /* 0x000fea000383ffff */
.L_x_22:
[----:B------:R-:W-:Y:S05]  /*0ee0*/  BSYNC.RECONVERGENT B0 ;  /* 0x0000000000007941 */ /* 0x000fea0003800200 */
.L_x_21:
[-C--:B------:R-:W-:Y:S02]  /*0ef0*/  IABS R6, R9.reuse ;  /* 0x0000000900067213 */ /* 0x080fe40000000000 */
[----:B------:R-:W-:Y:S02]  /*0f00*/  IABS R8, R9 ;  /* 0x0000000900087213 */ /* 0x000fe40000000000 */
[----:B------:R-:W0:Y:S01]  /*0f10*/  I2F.RP R4, R6 ;  /* 0x0000000600047306 */ /* 0x000e220000209400 */
[----:B------:R-:W-:Y:S02]  /*0f20*/  ISETP.GE.AND P2, PT, R5, RZ, PT ;  /* 0x000000ff0500720c */ /* 0x000fe40003f46270 */
[----:B------:R-:W-:-:S05]  /*0f30*/  IMAD.MOV R8, RZ, RZ, -R8 ;  /* 0x000000ffff087224 */ /* 0x000fca00078e0a08 */
[----:B0-----:R-:W0:Y:S02]  /*0f40*/  MUFU.RCP R4, R4 ;  /* 0x0000000400047308 */ /* 0x001e240000001000 */
[----:B0-----:R-:W-:Y:S01]  /*0f50*/  VIADD R2, R4, 0xffffffe ;  /* 0x0ffffffe04027836 */ /* 0x001fe20000000000 */
[----:B------:R-:W-:-:S05]  /*0f60*/  IABS R4, R5 ;  /* 0x0000000500047213 */ /* 0x000fca0000000000 */
[----:B------:R0:W1:Y:S02]  /*0f70*/  F2I.FTZ.U32.TRUNC.NTZ R3, R2 ;  /* 0x0000000200037305 */ /* 0x000064000021f000 */
[----:B0-----:R-:W-:Y:S02]  /*0f80*/  HFMA2 R2, -RZ, RZ, 0, 0 ;  /* 0x00000000ff027431 */ /* 0x001fe400000001ff */
[----:B-1----:R-:W-:-:S04]  /*0f90*/  IMAD.MOV R7, RZ, RZ, -R3 ;  /* 0x000000ffff077224 */ /* 0x002fc800078e0a03 */
[----:B------:R-:W-:-:S04]  /*0fa0*/  IMAD R7, R7, R6, RZ ;  /* 0x0000000607077224 */ /* 0x000fc800078e02ff */
[----:B------:R-:W-:-:S04]  /*0fb0*/  IMAD.HI.U32 R3, R3, R7, R2 ;  /* 0x0000000703037227 */ /* 0x000fc800078e0002 */
[----:B------:R-:W-:Y:S02]  /*0fc0*/  IMAD.MOV.U32 R7, RZ, RZ, R8 ;  /* 0x000000ffff077224 */ /* 0x000fe400078e0008 */
[----:B------:R-:W-:-:S04]  /*0fd0*/  IMAD.HI.U32 R3, R3, R4, RZ ;  /* 0x0000000403037227 */ /* 0x000fc800078e00ff */
[----:B------:R-:W-:-:S05]  /*0fe0*/  IMAD R3, R3, R7, R4 ;  /* 0x0000000703037224 */ /* 0x000fca00078e0204 */
[----:B------:R-:W-:-:S13]  /*0ff0*/  ISETP.GT.U32.AND P0, PT, R6, R3, PT ;  /* 0x000000030600720c */ /* 0x000fda0003f04070 */
[----:B------:R-:W-:Y:S01]  /*1000*/  @!P0 IMAD.IADD R3, R3, 0x1, -R6 ;  /* 0x0000000103038824 */ /* 0x000fe200078e0a06 */
[----:B------:R-:W-:-:S04]  /*1010*/  ISETP.NE.AND P0, PT, R9, RZ, PT ;  /* 0x000000ff0900720c */ /* 0x000fc80003f05270 */
[----:B------:R-:W-:-:S13]  /*1020*/  ISETP.GT.U32.AND P1, PT, R6, R3, PT ;  /* 0x000000030600720c */ /* 0x000fda0003f24070 */
[----:B------:R-:W-:-:S05]  /*1030*/  @!P1 IMAD.IADD R3, R3, 0x1, -R6 ;  /* 0x0000000103039824 */ /* 0x000fca00078e0a06 */
[----:B------:R-:W-:-:S05]  /*1040*/  MOV R6, R3 ;  /* 0x0000000300067202 */ /* 0x000fca0000000f00 */
[----:B------:R-:W-:Y:S01]  /*1050*/  @!P2 IMAD.MOV R6, RZ, RZ, -R6 ;  /* 0x000000ffff06a224 */ /* 0x000fe200078e0a06 */
        /* <DEDUP_REMOVED lines=8> */
.L_x_32:
[----:B------:R-:W0:Y:S01]  /*10e0*/  I2F.U32.RP R5, R4 ;  /* 0x0000000400057306 */ /* 0x000e220000209000 */
[----:B------:R-:W-:-:S07]  /*10f0*/  ISETP.NE.U32.AND P1, PT, R4, RZ, PT ;  /* 0x000000ff0400720c */ /* 0x000fce0003f25070 */
[----:B0-----:R-:W0:Y:S02]  /*1100*/  MUFU.RCP R5, R5 ;  /* 0x0000000500057308 */ /* 0x001e240000001000 */
[----:B0-----:R-:W-:-:S06]  /*1110*/  VIADD R2, R5, 0xffffffe ;  /* 0x0ffffffe05027836 */ /* 0x001fcc0000000000 */
[----:B------:R0:W1:Y:S02]  /*1120*/  F2I.FTZ.U32.TRUNC.NTZ R3, R2 ;  /* 0x0000000200037305 */ /* 0x000064000021f000 */
[----:B0-----:R-:W-:Y:S01]  /*1130*/  IMAD.MOV.U32 R2, RZ, RZ, RZ ;  /* 0x000000ffff027224 */ /* 0x001fe200078e00ff */
[----:B-1----:R-:W-:-:S05]  /*1140*/  IADD3 R7, PT, PT, RZ, -R3, RZ ;  /* 0x80000003ff077210 */ /* 0x002fca0007ffe0ff */
[----:B------:R-:W-:-:S04]  /*1150*/  IMAD R7, R7, R4, RZ ;  /* 0x0000000407077224 */ /* 0x000fc800078e02ff */
[----:B------:R-:W-:-:S06]  /*1160*/  IMAD.HI.U32 R3, R3, R7, R2 ;  /* 0x0000000703037227 */ /* 0x000fcc00078e0002 */
[----:B------:R-:W-:-:S04]  /*1170*/  IMAD.HI.U32 R3, R3, R6, RZ ;  /* 0x0000000603037227 */ /* 0x000fc800078e00ff */
[----:B------:R-:W-:-:S04]  /*1180*/  IMAD.MOV R3, RZ, RZ, -R3 ;  /* 0x000000ffff037224 */ /* 0x000fc800078e0a03 */
[----:B------:R-:W-:-:S05]  /*1190*/  IMAD R3, R4, R3, R6 ;  /* 0x0000000304037224 */ /* 0x000fca00078e0206 */
[----:B------:R-:W-:-:S13]  /*11a0*/  ISETP.GE.U32.AND P0, PT, R3, R4, PT ;  /* 0x000000040300720c */ /* 0x000fda0003f06070 */
[----:B------:R-:W-:-:S05]  /*11b0*/  @P0 IMAD.IADD R3, R3, 0x1, -R4 ;  /* 0x0000000103030824 */ /* 0x000fca00078e0a04 */
[----:B------:R-:W-:-:S13]  /*11c0*/  ISETP.GE.U32.AND P0, PT, R3, R4, PT ;  /* 0x000000040300720c */ /* 0x000fda0003f06070 */
[-C--:B------:R-:W-:Y:S02]  /*11d0*/  @P0 IADD3 R3, PT, PT, R3, -R4.reuse, RZ ;  /* 0x8000000403030210 */ /* 0x080fe40007ffe0ff */
[----:B------:R-:W-:-:S04]  /*11e0*/  @!P1 LOP3.LUT R3, RZ, R4, RZ, 0x33, !PT ;  /* 0x00000004ff039212 */ /* 0x000fc800078e33ff */
[----:B------:R-:W-:-:S13]  /*11f0*/  ISETP.NE.AND P0, PT, R3, RZ, PT ;  /* 0x000000ff0300720c */ /* 0x000fda0003f05270 */
[----:B------:R-:W-:Y:S05]  /*1200*/  @!P0 EXIT ;  /* 0x000000000000894d */ /* 0x000fea0003800000 */
[----:B------:R-:W-:-:S05]  /*1210*/  VIADD R4, R4, 0x1 ;  /* 0x0000000104047836 */ /* 0x000fca0000000000 */
[----:B------:R-:W-:-:S13]  /*1220*/  ISETP.NE.AND P0, PT, R4, R9, PT ;  /* 0x000000090400720c */ /* 0x000fda0003f05270 */
[----:B------:R-:W-:Y:S05]  /*1230*/  @P0 BRA `(.L_x_32) ;  /* 0xfffffffc00a80947 */ /* 0x000fea000383ffff */
.L_x_31:
[----:B------:R-:W-:Y:S05]  /*1240*/  BSYNC.RECONVERGENT B0 ;  /* 0x0000000000007941 */ /* 0x000fea0003800200 */
.L_x_30:
[----:B------:R-:W0:Y:S01]  /*1250*/  LDC.64 R2, c[0x0][0x390] ;  /* 0x0000e400ff027b82 */ /* 0x000e220000000a00 */
[----:B------:R-:W-:Y:S02]  /*1260*/  IMAD.MOV.U32 R5, RZ, RZ, 0x1 ;  /* 0x00000001ff057424 */ /* 0x000fe400078e00ff */
[----:B0-----:R-:W-:-:S05]  /*1270*/  IMAD.WIDE R2, R0, 0x4, R2 ;  /* 0x0000000400027825 */ /* 0x001fca00078e0202 */
[----:B------:R-:W-:Y:S01]  /*1280*/  STG.E desc[UR4][R2.64], R5 ;  /* 0x0000000502007986 */ /* 0x000fe2000c101904 */
[----:B------:R-:W-:Y:S05]  /*1290*/  EXIT ;  /* 0x000000000000794d */ /* 0x000fea0003800000 */
.L_x_33:
[----:B------:R-:W-:-:S00]  /*12a0*/  BRA `(.L_x_33) ;  /* 0xfffffffc00fc7947 */ /* 0x000fc0000383ffff */
[----:B------:R-:W-:-:S00]  /*12b0*/  NOP ;  /* 0x0000000000007918 */ /* 0x000fc00000000000 */
        /* <DEDUP_REMOVED lines=12> */
.L_x_34:


//--------------------- .nv.shared.reserved.0     --------------------------
	.section	.nv.shared.reserved.0,"aw",@nobits
	.weak		__nv_reservedSMEM_offset_0_alias
	.size		__nv_reservedSMEM_offset_0_alias, 0, 64
	.other		__nv_reservedSMEM_offset_0_alias,@"STO_CUDA_RESERVED_SHARED STV_DEFAULT"
__nv_reservedSMEM_offset_0_alias:
	.zero		0
	.zero		64


//--------------------- .nv.constant0._Z9findPrimeiPiS_ --------------------------
	.section	.nv.constant0._Z9findPrimeiPiS_,"a",@progbits
	.sectionflags	@""
	.align	4
.nv.constant0._Z9findPrimeiPiS_:
	.zero		920


//--------------------- SYMBOLS --------------------------

	.type		.nv.reservedSmem.offset0,@object
	.size		.nv.reservedSmem.offset0,0x4
